.version 6.5
.target sm_30
.address_size 64

.visible .entry shl_overflow(
	.param .u64 input,
	.param .u64 output
)
{
	.reg .u64 	    in_addr;
    .reg .u64 	    out_addr;
    .reg .u32 	    input_value;
    .reg .u32 	    value;
    .reg .u32 	    shift1;
    .reg .u32 	    shift2;
    .reg .u32 	    shift3;

	ld.param.u64 	in_addr, [input];
    ld.param.u64 	out_addr, [output];

    ld.u32          input_value, [in_addr];
    ld.u32          shift1, [in_addr+4];
    ld.u32          shift2, [in_addr+8];
    ld.u32          shift3, [in_addr+12];
	shl.b32		    value, input_value, shift1;
    st.u32          [out_addr], value;
	shl.b32		    value, input_value, shift2;
    st.u32          [out_addr+4], value;
	shl.b32		    value, input_value, shift3;
    st.u32          [out_addr+8], value;
	ret;
}


// ===== COMPILED SASS (sm_100) =====

	.target	sm_100

	.elftype	@"ET_EXEC"


//--------------------- .note.nv.tkinfo           --------------------------
	.section	.note.nv.tkinfo,"",@"SHT_NOTE"
	.sectionflags	@"SHF_NOTE_NV_TKINFO"
	.tkinfo
        /*0018*/ 	.word	0x00000002
        /*0030*/ 	.string	""
        /*0030*/ 	.string	"ptxas"
        /*0030*/ 	.string	"Cuda compilation tools, release 13.0, V13.0.88"
        /*0030*/ 	.string	"Build cuda_13.0.r13.0/compiler.36424714_0"
        /*0030*/ 	.string	"-arch sm_100 "



//--------------------- .note.nv.cuinfo           --------------------------
	.section	.note.nv.cuinfo,"",@"SHT_NOTE"
	.sectionflags	@"SHF_NOTE_NV_CUINFO"
        /*0018*/ 	.short	0x0002
        /*001a*/ 	.short	0x001e
        /*001c*/ 	.short	0x0082
	.zero		2


//--------------------- .nv.info                  --------------------------
	.section	.nv.info,"",@"SHT_CUDA_INFO"
	.align	4


	//----- nvinfo : EIATTR_REGCOUNT
	.align		4
        /*0000*/ 	.byte	0x04, 0x2f
        /*0002*/ 	.short	(.L_1 - .L_0)
	.align		4
.L_0:
        /*0004*/ 	.word	index@(shl_overflow)
        /*0008*/ 	.word	0x0000000e


	//----- nvinfo : EIATTR_FRAME_SIZE
	.align		4
.L_1:
        /*000c*/ 	.byte	0x04, 0x11
        /*000e*/ 	.short	(.L_3 - .L_2)
	.align		4
.L_2:
        /*0010*/ 	.word	index@(shl_overflow)
        /*0014*/ 	.word	0x00000000


	//----- nvinfo : EIATTR_MIN_STACK_SIZE
	.align		4
.L_3:
        /*0018*/ 	.byte	0x04, 0x12
        /*001a*/ 	.short	(.L_5 - .L_4)
	.align		4
.L_4:
        /*001c*/ 	.word	index@(shl_overflow)
        /*0020*/ 	.word	0x00000000
.L_5:


//--------------------- .nv.compat                --------------------------
	.section	.nv.compat,"",@"SHT_CUDA_COMPAT_INFO"
	.align	4
        /*0000*/ 	.byte	0x02, 0x09, 0x00, 0x00, 0x02, 0x02, 0x01, 0x00, 0x02, 0x05, 0x05, 0x00, 0x03, 0x07, 0x01, 0x01
        /*0010*/ 	.byte	0x02, 0x03, 0x00, 0x00, 0x02, 0x06, 0x01, 0x00, 0x04, 0x0b, 0x08, 0x00, 0x09, 0x00, 0x00, 0x00
        /*0020*/ 	.byte	0x00, 0x00, 0x00, 0x00


//--------------------- .nv.info.shl_overflow     --------------------------
	.section	.nv.info.shl_overflow,"",@"SHT_CUDA_INFO"
	.sectionflags	@""
	.align	4


	//----- nvinfo : EIATTR_CUDA_API_VERSION
	.align		4
        /*0000*/ 	.byte	0x04, 0x37
        /*0002*/ 	.short	(.L_7 - .L_6)
.L_6:
        /*0004*/ 	.word	0x00000082


	//----- nvinfo : EIATTR_KPARAM_INFO
	.align		4
.L_7:
        /*0008*/ 	.byte	0x04, 0x17
        /*000a*/ 	.short	(.L_9 - .L_8)
.L_8:
        /*000c*/ 	.word	0x00000000
        /*0010*/ 	.short	0x0001
        /*0012*/ 	.short	0x0008
        /*0014*/ 	.byte	0x00, 0xf0, 0x21, 0x00


	//----- nvinfo : EIATTR_KPARAM_INFO
	.align		4
.L_9:
        /*0018*/ 	.byte	0x04, 0x17
        /*001a*/ 	.short	(.L_11 - .L_10)
.L_10:
        /*001c*/ 	.word	0x00000000
        /*0020*/ 	.short	0x0000
        /*0022*/ 	.short	0x0000
        /*0024*/ 	.byte	0x00, 0xf0, 0x21, 0x00


	//----- nvinfo : EIATTR_SPARSE_MMA_MASK
	.align		4
.L_11:
        /*0028*/ 	.byte	0x03, 0x50
        /*002a*/ 	.short	0x0000


	//----- nvinfo : EIATTR_MAXREG_COUNT
	.align		4
        /*002c*/ 	.byte	0x03, 0x1b
        /*002e*/ 	.short	0x00ff


	//----- nvinfo : EIATTR_MERCURY_ISA_VERSION
	.align		4
        /*0030*/ 	.byte	0x03, 0x5f
        /*0032*/ 	.short	0x0101


	//----- nvinfo : EIATTR_VRC_CTA_INIT_COUNT
	.align		4
        /*0034*/ 	.byte	0x02, 0x4a
	.zero		1
	.zero		1


	//----- nvinfo : EIATTR_EXIT_INSTR_OFFSETS
	.align		4
        /*0038*/ 	.byte	0x04, 0x1c
        /*003a*/ 	.short	(.L_13 - .L_12)


	//   ....[0]....
.L_12:
        /*003c*/ 	.word	0x000000e0


	//----- nvinfo : EIATTR_CBANK_PARAM_SIZE
	.align		4
.L_13:
        /*0040*/ 	.byte	0x03, 0x19
        /*0042*/ 	.short	0x0010


	//----- nvinfo : EIATTR_PARAM_CBANK
	.align		4
        /*0044*/ 	.byte	0x04, 0x0a
        /*0046*/ 	.short	(.L_15 - .L_14)
	.align		4
.L_14:
        /*0048*/ 	.word	index@(.nv.constant0.shl_overflow)
        /*004c*/ 	.short	0x0380
        /*004e*/ 	.short	0x0010


	//----- nvinfo : EIATTR_SW_WAR
	.align		4
.L_15:
        /*0050*/ 	.byte	0x04, 0x36
        /*0052*/ 	.short	(.L_17 - .L_16)
.L_16:
        /*0054*/ 	.word	0x00000008
.L_17:


//--------------------- .nv.callgraph             --------------------------
	.section	.nv.callgraph,"",@"SHT_CUDA_CALLGRAPH"
	.align	4
	.sectionentsize	8
	.align		4
        /*0000*/ 	.word	0x00000000
	.align		4
        /*0004*/ 	.word	0xffffffff
	.align		4
        /*0008*/ 	.word	0x00000000
	.align		4
        /*000c*/ 	.word	0xfffffffe
	.align		4
        /*0010*/ 	.word	0x00000000
	.align		4
        /*0014*/ 	.word	0xfffffffd
	.align		4
        /*0018*/ 	.word	0x00000000
	.align		4
        /*001c*/ 	.word	0xfffffffc


//--------------------- .text.shl_overflow        --------------------------
	.section	.text.shl_overflow,"ax",@progbits
	.align	128
        .global         shl_overflow
        .type           shl_overflow,@function
        .size           shl_overflow,(.L_x_1 - shl_overflow)
        .other          shl_overflow,@"STO_CUDA_ENTRY STV_DEFAULT"
shl_overflow:
.text.shl_overflow:
[----:B------:R-:W-:Y:S08]  /*0000*/  LDC R1, c[0x0][0x37c] ;  /* 0x0000df00ff017b82 */ /* 0x000ff00000000800 */
[----:B------:R-:W0:Y:S01]  /*0010*/  LDC.64 R2, c[0x0][0x380] ;  /* 0x0000e000ff027b82 */ /* 0x000e220000000a00 */
[----:B------:R-:W0:Y:S02]  /*0020*/  LDCU.64 UR4, c[0x0][0x358] ;  /* 0x00006b00ff0477ac */ /* 0x000e240008000a00 */
[----:B0-----:R-:W2:Y:S04]  /*0030*/  LD.E R0, desc[UR4][R2.64] ;  /* 0x0000000402007980 */ /* 0x001ea8000c101900 */
[----:B------:R-:W2:Y:S04]  /*0040*/  LD.E R7, desc[UR4][R2.64+0x4] ;  /* 0x0000040402077980 */ /* 0x000ea8000c101900 */
[----:B------:R-:W3:Y:S04]  /*0050*/  LD.E R9, desc[UR4][R2.64+0x8] ;  /* 0x0000080402097980 */ /* 0x000ee8000c101900 */
[----:B------:R-:W4:Y:S01]  /*0060*/  LD.E R11, desc[UR4][R2.64+0xc] ;  /* 0x00000c04020b7980 */ /* 0x000f22000c101900 */
[----:B------:R-:W0:Y:S01]  /*0070*/  LDC.64 R4, c[0x0][0x388] ;  /* 0x0000e200ff047b82 */ /* 0x000e220000000a00 */
[----:B--2---:R-:W-:-:S02]  /*0080*/  SHF.L.U32 R7, R0, R7, RZ ;  /* 0x0000000700077219 */ /* 0x004fc400000006ff */
[----:B---3--:R-:W-:-:S03]  /*0090*/  SHF.L.U32 R9, R0, R9, RZ ;  /* 0x0000000900097219 */ /* 0x008fc600000006ff */
[----:B0-----:R-:W-:Y:S01]  /*00a0*/  ST.E desc[UR4][R4.64], R7 ;  /* 0x0000000704007985 */ /* 0x001fe2000c101904 */
[----:B----4-:R-:W-:-:S03]  /*00b0*/  SHF.L.U32 R11, R0, R11, RZ ;  /* 0x0000000b000b7219 */ /* 0x010fc600000006ff */
[----:B------:R-:W-:Y:S04]  /*00c0*/  ST.E desc[UR4][R4.64+0x4], R9 ;  /* 0x0000040904007985 */ /* 0x000fe8000c101904 */
[----:B------:R-:W-:Y:S01]  /*00d0*/  ST.E desc[UR4][R4.64+0x8], R11 ;  /* 0x0000080b04007985 */ /* 0x000fe2000c101904 */
[----:B------:R-:W-:Y:S05]  /*00e0*/  EXIT ;  /* 0x000000000000794d */ /* 0x000fea0003800000 */
.L_x_0:
[----:B------:R-:W-:-:S00]  /*00f0*/  BRA `(.L_x_0) ;  /* 0xfffffffc00fc7947 */ /* 0x000fc0000383ffff */
[----:B------:R-:W-:-:S00]  /*0100*/  NOP ;  /* 0x0000000000007918 */ /* 0x000fc00000000000 */
[----:B------:R-:W-:-:S00]  /*0110*/  NOP ;  /* 0x0000000000007918 */ /* 0x000fc00000000000 */
[----:B------:R-:W-:-:S00]  /*0120*/  NOP ;  /* 0x0000000000007918 */ /* 0x000fc00000000000 */
[----:B------:R-:W-:-:S00]  /*0130*/  NOP ;  /* 0x0000000000007918 */ /* 0x000fc00000000000 */
[----:B------:R-:W-:-:S00]  /*0140*/  NOP ;  /* 0x0000000000007918 */ /* 0x000fc00000000000 */
[----:B------:R-:W-:-:S00]  /*0150*/  NOP ;  /* 0x0000000000007918 */ /* 0x000fc00000000000 */
[----:B------:R-:W-:-:S00]  /*0160*/  NOP ;  /* 0x0000000000007918 */ /* 0x000fc00000000000 */
[----:B------:R-:W-:-:S00]  /*0170*/  NOP ;  /* 0x0000000000007918 */ /* 0x000fc00000000000 */
.L_x_1:


//--------------------- .nv.shared.reserved.0     --------------------------
	.section	.nv.shared.reserved.0,"aw",@nobits
	.weak		__nv_reservedSMEM_offset_0_alias
	.size		__nv_reservedSMEM_offset_0_alias, 0, 64
	.other		__nv_reservedSMEM_offset_0_alias,@"STO_CUDA_RESERVED_SHARED STV_DEFAULT"
__nv_reservedSMEM_offset_0_alias:
	.zero		0
	.zero		64


//--------------------- .nv.constant0.shl_overflow --------------------------
	.section	.nv.constant0.shl_overflow,"a",@progbits
	.sectionflags	@""
	.align	4
.nv.constant0.shl_overflow:
	.zero		912


//--------------------- SYMBOLS --------------------------

	.type		.nv.reservedSmem.offset0,@object
	.size		.nv.reservedSmem.offset0,0x4
